	.headerflags	@"EF_CUDA_TEXMODE_UNIFIED EF_CUDA_64BIT_ADDRESS EF_CUDA_ACCELERATORS EF_CUDA_SM90 EF_CUDA_VIRTUAL_SM(EF_CUDA_SM90)"
	.elftype	@"ET_EXEC"


//--------------------- .nv.info                  --------------------------
	.section	.nv.info,"",@"SHT_CUDA_INFO"
	.align	4


	//----- nvinfo : EIATTR_REGCOUNT
	.align		4
        /*0000*/ 	.byte	0x04, 0x2f
        /*0002*/ 	.short	(.L_3 - .L_2)
	.align		4
.L_2:
        /*0004*/ 	.word	index@(triton_poi_fused__native_batch_norm_legit_no_training_relu_32)
        /*0008*/ 	.word	0x00000020


	//----- nvinfo : EIATTR_MIN_STACK_SIZE
	.align		4
.L_3:
        /*000c*/ 	.byte	0x04, 0x12
        /*000e*/ 	.short	(.L_5 - .L_4)
	.align		4
.L_4:
        /*0010*/ 	.word	index@(triton_poi_fused__native_batch_norm_legit_no_training_relu_32)
        /*0014*/ 	.word	0x00000000


	//----- nvinfo : EIATTR_FRAME_SIZE
	.align		4
.L_5:
        /*0018*/ 	.byte	0x04, 0x11
        /*001a*/ 	.short	(.L_7 - .L_6)
	.align		4
.L_6:
        /*001c*/ 	.word	index@(triton_poi_fused__native_batch_norm_legit_no_training_relu_32)
        /*0020*/ 	.word	0x00000000


	//----- nvinfo : EIATTR_MIN_STACK_SIZE
	.align		4
.L_7:
        /*0024*/ 	.byte	0x04, 0x12
        /*0026*/ 	.short	(.L_9 - .L_8)
	.align		4
.L_8:
        /*0028*/ 	.word	index@(triton_poi_fused__native_batch_norm_legit_no_training_relu_32)
        /*002c*/ 	.word	0x00000000
.L_9:


//--------------------- .nv.info.triton_poi_fused__native_batch_norm_legit_no_training_relu_32 --------------------------
	.section	.nv.info.triton_poi_fused__native_batch_norm_legit_no_training_relu_32,"",@"SHT_CUDA_INFO"
	.sectionflags	@""
	.align	4


	//----- nvinfo : EIATTR_CUDA_API_VERSION
	.align		4
        /*0000*/ 	.byte	0x04, 0x37
        /*0002*/ 	.short	(.L_11 - .L_10)
.L_10:
        /*0004*/ 	.word	0x0000007c


	//----- nvinfo : EIATTR_KPARAM_INFO
	.align		4
.L_11:
        /*0008*/ 	.byte	0x04, 0x17
        /*000a*/ 	.short	(.L_13 - .L_12)
.L_12:
        /*000c*/ 	.word	0x00000000
        /*0010*/ 	.short	0x0006
        /*0012*/ 	.short	0x0030
        /*0014*/ 	.byte	0x00, 0xf0, 0x11, 0x00


	//----- nvinfo : EIATTR_KPARAM_INFO
	.align		4
.L_13:
        /*0018*/ 	.byte	0x04, 0x17
        /*001a*/ 	.short	(.L_15 - .L_14)
.L_14:
        /*001c*/ 	.word	0x00000000
        /*0020*/ 	.short	0x0005
        /*0022*/ 	.short	0x0028
        /*0024*/ 	.byte	0x00, 0xf4, 0x21, 0x00


	//----- nvinfo : EIATTR_KPARAM_INFO
	.align		4
.L_15:
        /*0028*/ 	.byte	0x04, 0x17
        /*002a*/ 	.short	(.L_17 - .L_16)
.L_16:
        /*002c*/ 	.word	0x00000000
        /*0030*/ 	.short	0x0004
        /*0032*/ 	.short	0x0020
        /*0034*/ 	.byte	0x00, 0xf4, 0x21, 0x00


	//----- nvinfo : EIATTR_KPARAM_INFO
	.align		4
.L_17:
        /*0038*/ 	.byte	0x04, 0x17
        /*003a*/ 	.short	(.L_19 - .L_18)
.L_18:
        /*003c*/ 	.word	0x00000000
        /*0040*/ 	.short	0x0003
        /*0042*/ 	.short	0x0018
        /*0044*/ 	.byte	0x00, 0xf4, 0x21, 0x00


	//----- nvinfo : EIATTR_KPARAM_INFO
	.align		4
.L_19:
        /*0048*/ 	.byte	0x04, 0x17
        /*004a*/ 	.short	(.L_21 - .L_20)
.L_20:
        /*004c*/ 	.word	0x00000000
        /*0050*/ 	.short	0x0002
        /*0052*/ 	.short	0x0010
        /*0054*/ 	.byte	0x00, 0xf4, 0x21, 0x00


	//----- nvinfo : EIATTR_KPARAM_INFO
	.align		4
.L_21:
        /*0058*/ 	.byte	0x04, 0x17
        /*005a*/ 	.short	(.L_23 - .L_22)
.L_22:
        /*005c*/ 	.word	0x00000000
        /*0060*/ 	.short	0x0001
        /*0062*/ 	.short	0x0008
        /*0064*/ 	.byte	0x00, 0xf4, 0x21, 0x00


	//----- nvinfo : EIATTR_KPARAM_INFO
	.align		4
.L_23:
        /*0068*/ 	.byte	0x04, 0x17
        /*006a*/ 	.short	(.L_25 - .L_24)
.L_24:
        /*006c*/ 	.word	0x00000000
        /*0070*/ 	.short	0x0000
        /*0072*/ 	.short	0x0000
        /*0074*/ 	.byte	0x00, 0xf4, 0x21, 0x00


	//----- nvinfo : EIATTR_SPARSE_MMA_MASK
	.align		4
.L_25:
        /*0078*/ 	.byte	0x03, 0x50
        /*007a*/ 	.short	0x0000


	//----- nvinfo : EIATTR_MAXREG_COUNT
	.align		4
        /*007c*/ 	.byte	0x03, 0x1b
        /*007e*/ 	.short	0x00ff


	//----- nvinfo : EIATTR_EXIT_INSTR_OFFSETS
	.align		4
        /*0080*/ 	.byte	0x04, 0x1c
        /*0082*/ 	.short	(.L_27 - .L_26)


	//   ....[0]....
.L_26:
        /*0084*/ 	.word	0x00000710


	//----- nvinfo : EIATTR_REQNTID
	.align		4
.L_27:
        /*0088*/ 	.byte	0x04, 0x10
        /*008a*/ 	.short	(.L_29 - .L_28)
.L_28:
        /*008c*/ 	.word	0x00000080
        /*0090*/ 	.word	0x00000001
        /*0094*/ 	.word	0x00000001


	//----- nvinfo : EIATTR_CBANK_PARAM_SIZE
	.align		4
.L_29:
        /*0098*/ 	.byte	0x03, 0x19
        /*009a*/ 	.short	0x0034


	//----- nvinfo : EIATTR_PARAM_CBANK
	.align		4
        /*009c*/ 	.byte	0x04, 0x0a
        /*009e*/ 	.short	(.L_31 - .L_30)
	.align		4
.L_30:
        /*00a0*/ 	.word	index@(.nv.constant0.triton_poi_fused__native_batch_norm_legit_no_training_relu_32)
        /*00a4*/ 	.short	0x0210
        /*00a6*/ 	.short	0x0034


	//----- nvinfo : EIATTR_SW_WAR
	.align		4
.L_31:
        /*00a8*/ 	.byte	0x04, 0x36
        /*00aa*/ 	.short	(.L_33 - .L_32)
.L_32:
        /*00ac*/ 	.word	0x00000008
.L_33:


//--------------------- .nv.callgraph             --------------------------
	.section	.nv.callgraph,"",@"SHT_CUDA_CALLGRAPH"
	.align	4
	.sectionentsize	8
	.align		4
        /*0000*/ 	.word	0x00000000
	.align		4
        /*0004*/ 	.word	0xffffffff
	.align		4
        /*0008*/ 	.word	0x00000000
	.align		4
        /*000c*/ 	.word	0xfffffffe
	.align		4
        /*0010*/ 	.word	0x00000000
	.align		4
        /*0014*/ 	.word	0xfffffffd
	.align		4
        /*0018*/ 	.word	0x00000000
	.align		4
        /*001c*/ 	.word	0xfffffffc


//--------------------- .nv.constant4             --------------------------
	.section	.nv.constant4,"a",@progbits
	.align	8
	.align		8
.nv.constant4:
        /*0000*/ 	.dword	_$_str
	.align		8
        /*0008*/ 	.dword	_$_str_$_2


//--------------------- .text.triton_poi_fused__native_batch_norm_legit_no_training_relu_32 --------------------------
	.section	.text.triton_poi_fused__native_batch_norm_legit_no_training_relu_32,"ax",@progbits
	.align	128
        .global         triton_poi_fused__native_batch_norm_legit_no_training_relu_32
        .type           triton_poi_fused__native_batch_norm_legit_no_training_relu_32,@function
        .size           triton_poi_fused__native_batch_norm_legit_no_training_relu_32,(.L_x_1 - triton_poi_fused__native_batch_norm_legit_no_training_relu_32)
        .other          triton_poi_fused__native_batch_norm_legit_no_training_relu_32,@"STO_CUDA_ENTRY STV_DEFAULT"
triton_poi_fused__native_batch_norm_legit_no_training_relu_32:
.text.triton_poi_fused__native_batch_norm_legit_no_training_relu_32:
[----:B------:R-:W-:Y:S01]  /*0000*/  LDC R1, c[0x0][0x28] ;  /* 0x00000a00ff017b82 */ /* 0x000fe20000000800 */
[----:B------:R-:W1:Y:S07]  /*0010*/  S2R R0, SR_TID.X ;  /* 0x0000000000007919 */ /* 0x000e6e0000002100 */
[----:B------:R-:W2:Y:S01]  /*0020*/  LDC.64 R4, c[0x0][0x220] ;  /* 0x00008800ff047b82 */ /* 0x000ea20000000a00 */
[----:B------:R-:W-:Y:S01]  /*0030*/  ULDC.64 UR4, c[0x0][0x208] ;  /* 0x0000820000047ab9 */ /* 0x000fe20000000a00 */
[----:B------:R-:W3:Y:S06]  /*0040*/  S2R R7, SR_CTAID.X ;  /* 0x0000000000077919 */ /* 0x000eec0000002500 */
[----:B------:R-:W4:Y:S08]  /*0050*/  LDC.64 R12, c[0x0][0x218] ;  /* 0x00008600ff0c7b82 */ /* 0x000f300000000a00 */
[----:B------:R-:W5:Y:S08]  /*0060*/  LDC.64 R22, c[0x0][0x210] ;  /* 0x00008400ff167b82 */ /* 0x000f700000000a00 */
[----:B------:R-:W5:Y:S01]  /*0070*/  LDC.64 R20, c[0x0][0x228] ;  /* 0x00008a00ff147b82 */ /* 0x000f620000000a00 */
[----:B-1----:R-:W-:-:S07]  /*0080*/  SHF.L.U32 R0, R0, 0x2, RZ ;  /* 0x0000000200007819 */ /* 0x002fce00000006ff */
[----:B------:R-:W1:Y:S01]  /*0090*/  LDC.64 R24, c[0x0][0x230] ;  /* 0x00008c00ff187b82 */ /* 0x000e620000000a00 */
[----:B---3--:R-:W-:Y:S02]  /*00a0*/  SHF.R.S32.HI R3, RZ, 0x15, R7 ;  /* 0x00000015ff037819 */ /* 0x008fe40000011407 */
[----:B------:R-:W-:Y:S02]  /*00b0*/  LOP3.LUT R0, R0, 0x1fc, RZ, 0xc0, !PT ;  /* 0x000001fc00007812 */ /* 0x000fe400078ec0ff */
[----:B------:R-:W-:Y:S02]  /*00c0*/  SGXT R3, R3, 0x1 ;  /* 0x000000010303781a */ /* 0x000fe40000000200 */
[----:B------:R-:W-:-:S04]  /*00d0*/  LEA R0, R7, R0, 0xa ;  /* 0x0000000007007211 */ /* 0x000fc800078e50ff */
[----:B------:R-:W-:-:S04]  /*00e0*/  LEA.HI R3, R3, R0, RZ, 0x7 ;  /* 0x0000000003037211 */ /* 0x000fc800078f38ff */
[----:B------:R-:W-:-:S04]  /*00f0*/  LOP3.LUT R3, R3, 0xffffff80, RZ, 0xc0, !PT ;  /* 0xffffff8003037812 */ /* 0x000fc800078ec0ff */
[----:B------:R-:W-:-:S05]  /*0100*/  IADD3 R3, R0, -R3, RZ ;  /* 0x8000000300037210 */ /* 0x000fca0007ffe0ff */
[----:B--2---:R-:W-:-:S06]  /*0110*/  IMAD.WIDE R4, R3, 0x4, R4 ;  /* 0x0000000403047825 */ /* 0x004fcc00078e0204 */
[----:B------:R-:W2:Y:S01]  /*0120*/  LDG.E.EL.128 R4, desc[UR4][R4.64] ;  /* 0x0000000404047981 */ /* 0x000ea2000c2e1d00 */
[----:B----4-:R-:W-:-:S04]  /*0130*/  IMAD.WIDE R12, R3, 0x4, R12 ;  /* 0x00000004030c7825 */ /* 0x010fc800078e020c */
[----:B-----5:R-:W-:Y:S02]  /*0140*/  IMAD.WIDE R22, R0, 0x4, R22 ;  /* 0x0000000400167825 */ /* 0x020fe400078e0216 */
[----:B------:R-:W3:Y:S02]  /*0150*/  LDG.E.EL.128 R12, desc[UR4][R12.64] ;  /* 0x000000040c0c7981 */ /* 0x000ee4000c2e1d00 */
[C---:B0-----:R-:W-:Y:S02]  /*0160*/  IMAD.WIDE R20, R3.reuse, 0x4, R20 ;  /* 0x0000000403147825 */ /* 0x041fe400078e0214 */
[----:B------:R-:W3:Y:S02]  /*0170*/  LDG.E.128 R16, desc[UR4][R22.64+0x800] ;  /* 0x0008000416107981 */ /* 0x000ee4000c1e1d00 */
[----:B-1----:R-:W-:-:S04]  /*0180*/  IMAD.WIDE R24, R3, 0x4, R24 ;  /* 0x0000000403187825 */ /* 0x002fc800078e0218 */
[----:B--2---:R-:W-:Y:S01]  /*0190*/  FADD R6, R6, 9.9999997473787516356e-06 ;  /* 0x3727c5ac06067421 */ /* 0x004fe20000000000 */
[----:B------:R-:W-:Y:S01]  /*01a0*/  FADD R2, R4, 9.9999997473787516356e-06 ;  /* 0x3727c5ac04027421 */ /* 0x000fe20000000000 */
[----:B------:R-:W-:-:S03]  /*01b0*/  FADD R8, R5, 9.9999997473787516356e-06 ;  /* 0x3727c5ac05087421 */ /* 0x000fc60000000000 */
[----:B------:R-:W0:Y:S08]  /*01c0*/  MUFU.SQRT R26, R2 ;  /* 0x00000002001a7308 */ /* 0x000e300000002000 */
[----:B------:R-:W1:Y:S01]  /*01d0*/  MUFU.SQRT R6, R6 ;  /* 0x0000000600067308 */ /* 0x000e620000002000 */
[----:B0-----:R-:W-:-:S07]  /*01e0*/  FSETP.GT.AND P0, PT, R26, 8.50705917302346158658e+37, PT ;  /* 0x7e8000001a00780b */ /* 0x001fce0003f04000 */
[----:B------:R0:W2:Y:S01]  /*01f0*/  MUFU.SQRT R27, R8 ;  /* 0x00000008001b7308 */ /* 0x0000a20000002000 */
[----:B------:R-:W-:Y:S02]  /*0200*/  FSETP.GEU.AND P3, PT, R26, 1.175494350822287508e-38, PT ;  /* 0x008000001a00780b */ /* 0x000fe40003f6e000 */
[C---:B-1----:R-:W-:Y:S02]  /*0210*/  FSETP.GT.AND P2, PT, R6.reuse, 8.50705917302346158658e+37, PT ;  /* 0x7e8000000600780b */ /* 0x042fe40003f44000 */
[----:B------:R-:W-:Y:S01]  /*0220*/  FSETP.GEU.AND P5, PT, R6, 1.175494350822287508e-38, PT ;  /* 0x008000000600780b */ /* 0x000fe20003fae000 */
[----:B------:R-:W-:Y:S01]  /*0230*/  HFMA2.MMA R2, -RZ, RZ, 1.625, 0 ;  /* 0x3e800000ff027435 */ /* 0x000fe200000001ff */
[----:B0-----:R-:W4:Y:S01]  /*0240*/  LDG.E.128 R8, desc[UR4][R22.64] ;  /* 0x0000000416087981 */ /* 0x001f22000c1e1d00 */
[----:B------:R-:W-:Y:S01]  /*0250*/  @P0 FMUL R26, R26, 0.25 ;  /* 0x3e8000001a1a0820 */ /* 0x000fe20000400000 */
[----:B--2---:R-:W-:-:S05]  /*0260*/  FSETP.GT.AND P1, PT, R27, 8.50705917302346158658e+37, PT ;  /* 0x7e8000001b00780b */ /* 0x004fca0003f24000 */
[----:B------:R-:W-:Y:S01]  /*0270*/  @!P3 FMUL R26, R26, 16777216 ;  /* 0x4b8000001a1ab820 */ /* 0x000fe20000400000 */
[C---:B------:R-:W-:Y:S01]  /*0280*/  FSETP.GEU.AND P4, PT, R27.reuse, 1.175494350822287508e-38, PT ;  /* 0x008000001b00780b */ /* 0x040fe20003f8e000 */
[----:B------:R-:W-:Y:S02]  /*0290*/  @P2 FMUL R6, R6, 0.25 ;  /* 0x3e80000006062820 */ /* 0x000fe40000400000 */
[----:B------:R0:W1:Y:S01]  /*02a0*/  MUFU.RCP R5, R26 ;  /* 0x0000001a00057308 */ /* 0x0000620000001000 */
[----:B------:R-:W2:Y:S01]  /*02b0*/  LDG.E.EL.128 R20, desc[UR4][R20.64] ;  /* 0x0000000414147981 */ /* 0x000ea2000c2e1d00 */
[----:B------:R-:W-:Y:S02]  /*02c0*/  @!P5 FMUL R6, R6, 16777216 ;  /* 0x4b8000000606d820 */ /* 0x000fe40000400000 */
[----:B------:R-:W-:-:S04]  /*02d0*/  @P1 FMUL R27, R27, 0.25 ;  /* 0x3e8000001b1b1820 */ /* 0x000fc80000400000 */
[----:B------:R-:W5:Y:S02]  /*02e0*/  MUFU.RCP R6, R6 ;  /* 0x0000000600067308 */ /* 0x000f640000001000 */
[----:B------:R-:W-:Y:S01]  /*02f0*/  @!P4 FMUL R27, R27, 16777216 ;  /* 0x4b8000001b1bc820 */ /* 0x000fe20000400000 */
[----:B0-----:R-:W-:-:S05]  /*0300*/  FSEL R26, R2, 1, P0 ;  /* 0x3f800000021a7808 */ /* 0x001fca0000000000 */
[----:B------:R0:W-:Y:S01]  /*0310*/  MUFU.RCP R4, R27 ;  /* 0x0000001b00047308 */ /* 0x0001e20000001000 */
[----:B------:R-:W-:Y:S01]  /*0320*/  @!P3 FMUL R26, R26, 16777216 ;  /* 0x4b8000001a1ab820 */ /* 0x000fe20000400000 */
[----:B0-----:R-:W-:-:S03]  /*0330*/  FSEL R27, R2, 1, P2 ;  /* 0x3f800000021b7808 */ /* 0x001fc60001000000 */
[----:B-1----:R-:W-:Y:S02]  /*0340*/  FMUL R3, R5, R26 ;  /* 0x0000001a05037220 */ /* 0x002fe40000400000 */
[----:B------:R-:W-:-:S04]  /*0350*/  @!P5 FMUL R27, R27, 16777216 ;  /* 0x4b8000001b1bd820 */ /* 0x000fc80000400000 */
[----:B-----5:R-:W-:Y:S02]  /*0360*/  FMUL R5, R6, R27 ;  /* 0x0000001b06057220 */ /* 0x020fe40000400000 */
[----:B------:R-:W2:Y:S01]  /*0370*/  LDG.E.EL.128 R24, desc[UR4][R24.64] ;  /* 0x0000000418187981 */ /* 0x000ea2000c2e1d00 */
[----:B------:R-:W-:-:S04]  /*0380*/  FADD R7, R7, 9.9999997473787516356e-06 ;  /* 0x3727c5ac07077421 */ /* 0x000fc80000000000 */
[----:B------:R0:W1:Y:S01]  /*0390*/  MUFU.SQRT R28, R7 ;  /* 0x00000007001c7308 */ /* 0x0000620000002000 */
[----:B------:R-:W-:Y:S01]  /*03a0*/  FSEL R29, R2, 1, P1 ;  /* 0x3f800000021d7808 */ /* 0x000fe20000800000 */
[----:B0-----:R-:W0:Y:S01]  /*03b0*/  LDC.64 R6, c[0x0][0x238] ;  /* 0x00008e00ff067b82 */ /* 0x001e220000000a00 */
[C---:B-1----:R-:W-:Y:S02]  /*03c0*/  FSETP.GT.AND P0, PT, R28.reuse, 8.50705917302346158658e+37, PT ;  /* 0x7e8000001c00780b */ /* 0x042fe40003f04000 */
[----:B------:R-:W-:-:S11]  /*03d0*/  FSETP.GEU.AND P1, PT, R28, 1.175494350822287508e-38, PT ;  /* 0x008000001c00780b */ /* 0x000fd60003f2e000 */
[----:B------:R-:W-:-:S04]  /*03e0*/  @P0 FMUL R28, R28, 0.25 ;  /* 0x3e8000001c1c0820 */ /* 0x000fc80000400000 */
[----:B------:R-:W-:Y:S01]  /*03f0*/  @!P1 FMUL R28, R28, 16777216 ;  /* 0x4b8000001c1c9820 */ /* 0x000fe20000400000 */
[----:B------:R-:W-:-:S05]  /*0400*/  @!P4 FMUL R29, R29, 16777216 ;  /* 0x4b8000001d1dc820 */ /* 0x000fca0000400000 */
[----:B------:R-:W1:Y:S01]  /*0410*/  MUFU.RCP R28, R28 ;  /* 0x0000001c001c7308 */ /* 0x000e620000001000 */
[----:B------:R-:W-:Y:S01]  /*0420*/  FMUL R4, R4, R29 ;  /* 0x0000001d04047220 */ /* 0x000fe20000400000 */
[----:B------:R-:W-:-:S05]  /*0430*/  FSEL R29, R2, 1, P0 ;  /* 0x3f800000021d7808 */ /* 0x000fca0000000000 */
[----:B------:R-:W-:Y:S01]  /*0440*/  @!P1 FMUL R29, R29, 16777216 ;  /* 0x4b8000001d1d9820 */ /* 0x000fe20000400000 */
[----:B---3--:R-:W-:Y:S01]  /*0450*/  FADD R19, R19, -R15 ;  /* 0x8000000f13137221 */ /* 0x008fe20000000000 */
[----:B------:R-:W-:Y:S01]  /*0460*/  FADD R16, R16, -R12 ;  /* 0x8000000c10107221 */ /* 0x000fe20000000000 */
[----:B------:R-:W-:Y:S01]  /*0470*/  FADD R18, R18, -R14 ;  /* 0x8000000e12127221 */ /* 0x000fe20000000000 */
[----:B-1----:R-:W-:Y:S01]  /*0480*/  FMUL R2, R28, R29 ;  /* 0x0000001d1c027220 */ /* 0x002fe20000400000 */
[----:B------:R-:W-:Y:S01]  /*0490*/  FADD R17, R17, -R13 ;  /* 0x8000000d11117221 */ /* 0x000fe20000000000 */
[----:B----4-:R-:W-:Y:S01]  /*04a0*/  FADD R11, R11, -R15 ;  /* 0x8000000f0b0b7221 */ /* 0x010fe20000000000 */
[----:B------:R-:W-:Y:S01]  /*04b0*/  FADD R8, R8, -R12 ;  /* 0x8000000c08087221 */ /* 0x000fe20000000000 */
[----:B------:R-:W-:Y:S02]  /*04c0*/  FADD R12, R10, -R14 ;  /* 0x8000000e0a0c7221 */ /* 0x000fe40000000000 */
[C---:B------:R-:W-:Y:S01]  /*04d0*/  FMUL R10, R2.reuse, R11 ;  /* 0x0000000b020a7220 */ /* 0x040fe20000400000 */
[----:B------:R-:W-:Y:S01]  /*04e0*/  FMUL R2, R2, R19 ;  /* 0x0000001302027220 */ /* 0x000fe20000400000 */
[----:B------:R-:W-:Y:S01]  /*04f0*/  FADD R9, R9, -R13 ;  /* 0x8000000d09097221 */ /* 0x000fe20000000000 */
[C---:B------:R-:W-:Y:S01]  /*0500*/  FMUL R11, R5.reuse, R12 ;  /* 0x0000000c050b7220 */ /* 0x040fe20000400000 */
[----:B------:R-:W-:Y:S01]  /*0510*/  FMUL R5, R5, R18 ;  /* 0x0000001205057220 */ /* 0x000fe20000400000 */
[C---:B------:R-:W-:Y:S01]  /*0520*/  FMUL R15, R3.reuse, R8 ;  /* 0x00000008030f7220 */ /* 0x040fe20000400000 */
[C---:B------:R-:W-:Y:S01]  /*0530*/  FMUL R8, R4.reuse, R17 ;  /* 0x0000001104087220 */ /* 0x040fe20000400000 */
[----:B------:R-:W-:Y:S01]  /*0540*/  FMUL R13, R3, R16 ;  /* 0x00000010030d7220 */ /* 0x000fe20000400000 */
[----:B------:R-:W-:Y:S01]  /*0550*/  FMUL R12, R4, R9 ;  /* 0x00000009040c7220 */ /* 0x000fe20000400000 */
[----:B--2---:R-:W-:Y:S01]  /*0560*/  FFMA R2, R23, R2, R27 ;  /* 0x0000000217027223 */ /* 0x004fe2000000001b */
[----:B------:R-:W-:Y:S01]  /*0570*/  FFMA R5, R22, R5, R26 ;  /* 0x0000000516057223 */ /* 0x000fe2000000001a */
[----:B------:R-:W-:Y:S01]  /*0580*/  FFMA R8, R21, R8, R25 ;  /* 0x0000000815087223 */ /* 0x000fe20000000019 */
[----:B------:R-:W-:Y:S01]  /*0590*/  FFMA R10, R23, R10, R27 ;  /* 0x0000000a170a7223 */ /* 0x000fe2000000001b */
[C-C-:B------:R-:W-:Y:S01]  /*05a0*/  FFMA R3, R20.reuse, R15, R24.reuse ;  /* 0x0000000f14037223 */ /* 0x140fe20000000018 */
[----:B------:R-:W-:Y:S01]  /*05b0*/  FFMA R4, R20, R13, R24 ;  /* 0x0000000d14047223 */ /* 0x000fe20000000018 */
[----:B------:R-:W-:Y:S01]  /*05c0*/  FFMA R9, R21, R12, R25 ;  /* 0x0000000c15097223 */ /* 0x000fe20000000019 */
[----:B------:R-:W-:Y:S01]  /*05d0*/  FFMA R22, R22, R11, R26 ;  /* 0x0000000b16167223 */ /* 0x000fe2000000001a */
[----:B------:R-:W-:Y:S01]  /*05e0*/  FSETP.GEU.AND P6, PT, R2, RZ, PT ;  /* 0x000000ff0200720b */ /* 0x000fe20003fce000 */
[----:B0-----:R-:W-:Y:S01]  /*05f0*/  IMAD.WIDE R12, R0, 0x4, R6 ;  /* 0x00000004000c7825 */ /* 0x001fe200078e0206 */
[----:B------:R-:W-:-:S02]  /*0600*/  FSETP.GEU.AND P5, PT, R5, RZ, PT ;  /* 0x000000ff0500720b */ /* 0x000fc40003fae000 */
[----:B------:R-:W-:Y:S02]  /*0610*/  FSETP.GEU.AND P4, PT, R8, RZ, PT ;  /* 0x000000ff0800720b */ /* 0x000fe40003f8e000 */
[----:B------:R-:W-:Y:S02]  /*0620*/  FSETP.GEU.AND P3, PT, R10, RZ, PT ;  /* 0x000000ff0a00720b */ /* 0x000fe40003f6e000 */
[----:B------:R-:W-:Y:S02]  /*0630*/  SEL R7, R2, RZ, P6 ;  /* 0x000000ff02077207 */ /* 0x000fe40003000000 */
[----:B------:R-:W-:Y:S02]  /*0640*/  FSETP.GEU.AND P0, PT, R4, RZ, PT ;  /* 0x000000ff0400720b */ /* 0x000fe40003f0e000 */
[----:B------:R-:W-:Y:S02]  /*0650*/  FSETP.GEU.AND P2, PT, R22, RZ, PT ;  /* 0x000000ff1600720b */ /* 0x000fe40003f4e000 */
[----:B------:R-:W-:-:S02]  /*0660*/  FSETP.GEU.AND P1, PT, R9, RZ, PT ;  /* 0x000000ff0900720b */ /* 0x000fc40003f2e000 */
[----:B------:R-:W-:Y:S02]  /*0670*/  FSETP.GEU.AND P6, PT, R3, RZ, PT ;  /* 0x000000ff0300720b */ /* 0x000fe40003fce000 */
[----:B------:R-:W-:Y:S02]  /*0680*/  SEL R6, R5, RZ, P5 ;  /* 0x000000ff05067207 */ /* 0x000fe40002800000 */
[----:B------:R-:W-:Y:S02]  /*0690*/  SEL R5, R8, RZ, P4 ;  /* 0x000000ff08057207 */ /* 0x000fe40002000000 */
[----:B------:R-:W-:Y:S02]  /*06a0*/  SEL R11, R10, RZ, P3 ;  /* 0x000000ff0a0b7207 */ /* 0x000fe40001800000 */
[----:B------:R-:W-:Y:S02]  /*06b0*/  SEL R10, R22, RZ, P2 ;  /* 0x000000ff160a7207 */ /* 0x000fe40001000000 */
[----:B------:R-:W-:-:S02]  /*06c0*/  SEL R9, R9, RZ, P1 ;  /* 0x000000ff09097207 */ /* 0x000fc40000800000 */
[----:B------:R-:W-:Y:S02]  /*06d0*/  SEL R8, R3, RZ, P6 ;  /* 0x000000ff03087207 */ /* 0x000fe40003000000 */
[----:B------:R-:W-:-:S03]  /*06e0*/  SEL R4, R4, RZ, P0 ;  /* 0x000000ff04047207 */ /* 0x000fc60000000000 */
[----:B------:R-:W-:Y:S04]  /*06f0*/  STG.E.128 desc[UR4][R12.64], R8 ;  /* 0x000000080c007986 */ /* 0x000fe8000c101d04 */
[----:B------:R-:W-:Y:S01]  /*0700*/  STG.E.128 desc[UR4][R12.64+0x800], R4 ;  /* 0x000800040c007986 */ /* 0x000fe2000c101d04 */
[----:B------:R-:W-:Y:S05]  /*0710*/  EXIT ;  /* 0x000000000000794d */ /* 0x000fea0003800000 */
.L_x_0:
[----:B------:R-:W-:-:S00]  /*0720*/  BRA `(.L_x_0) ;  /* 0xfffffffc00fc7947 */ /* 0x000fc0000383ffff */
[----:B------:R-:W-:-:S00]  /*0730*/  NOP ;  /* 0x0000000000007918 */ /* 0x000fc00000000000 */
        /* <DEDUP_REMOVED lines=12> */
.L_x_1:


//--------------------- .nv.global.init           --------------------------
	.section	.nv.global.init,"aw",@progbits
.nv.global.init:
	.type		_$_str,@object
	.size		_$_str,(_$_str_$_2 - _$_str)
_$_str:
        /*0000*/ 	.byte	0x5f, 0x5f, 0x43, 0x55, 0x44, 0x41, 0x5f, 0x46, 0x54, 0x5a, 0x00
	.type		_$_str_$_2,@object
	.size		_$_str_$_2,(.L_1 - _$_str_$_2)
_$_str_$_2:
        /*000b*/ 	.byte	0x5f, 0x5f, 0x43, 0x55, 0x44, 0x41, 0x5f, 0x50, 0x52, 0x45, 0x43, 0x5f, 0x53, 0x51, 0x52, 0x54
        /*001b*/ 	.byte	0x00
.L_1:


//--------------------- .nv.constant0.triton_poi_fused__native_batch_norm_legit_no_training_relu_32 --------------------------
	.section	.nv.constant0.triton_poi_fused__native_batch_norm_legit_no_training_relu_32,"a",@progbits
	.sectionflags	@""
	.align	4
.nv.constant0.triton_poi_fused__native_batch_norm_legit_no_training_relu_32:
	.zero		580
